//
// Generated by NVIDIA NVVM Compiler
//
// Compiler Build ID: CL-36424714
// Cuda compilation tools, release 13.0, V13.0.88
// Based on NVVM 20.0.0
//

.version 9.0
.target sm_100
.address_size 64

	// .globl	_Z6WarmUpv

.visible .entry _Z6WarmUpv()
{


	ret;

}
	// .globl	_Z13Enc_GenCatMapPhS_PKjS1_
.visible .entry _Z13Enc_GenCatMapPhS_PKjS1_(
	.param .u64 .ptr .align 1 _Z13Enc_GenCatMapPhS_PKjS1__param_0,
	.param .u64 .ptr .align 1 _Z13Enc_GenCatMapPhS_PKjS1__param_1,
	.param .u64 .ptr .align 1 _Z13Enc_GenCatMapPhS_PKjS1__param_2,
	.param .u64 .ptr .align 1 _Z13Enc_GenCatMapPhS_PKjS1__param_3
)
{
	.reg .b16 	%rs<2>;
	.reg .b32 	%r<17>;
	.reg .b64 	%rd<17>;

	ld.param.u64 	%rd1, [_Z13Enc_GenCatMapPhS_PKjS1__param_0];
	ld.param.u64 	%rd2, [_Z13Enc_GenCatMapPhS_PKjS1__param_1];
	ld.param.u64 	%rd3, [_Z13Enc_GenCatMapPhS_PKjS1__param_2];
	ld.param.u64 	%rd4, [_Z13Enc_GenCatMapPhS_PKjS1__param_3];
	cvta.to.global.u64 	%rd5, %rd2;
	cvta.to.global.u64 	%rd6, %rd1;
	cvta.to.global.u64 	%rd7, %rd4;
	cvta.to.global.u64 	%rd8, %rd3;
	mov.u32 	%r1, %ctaid.y;
	mul.wide.u32 	%rd9, %r1, 4;
	add.s64 	%rd10, %rd8, %rd9;
	ld.global.nc.u32 	%r2, [%rd10];
	mov.u32 	%r3, %ctaid.x;
	add.s32 	%r4, %r2, %r3;
	mov.u32 	%r5, %nctaid.x;
	rem.u32 	%r6, %r4, %r5;
	mul.wide.u32 	%rd11, %r6, 4;
	add.s64 	%rd12, %rd7, %rd11;
	ld.global.nc.u32 	%r7, [%rd12];
	mov.u32 	%r8, %nctaid.y;
	mad.lo.s32 	%r9, %r8, %r3, %r1;
	mov.u32 	%r10, %ntid.x;
	mov.u32 	%r11, %tid.x;
	mad.lo.s32 	%r12, %r9, %r10, %r11;
	add.s32 	%r13, %r7, %r1;
	rem.u32 	%r14, %r13, %r8;
	mad.lo.s32 	%r15, %r6, %r8, %r14;
	mad.lo.s32 	%r16, %r15, %r10, %r11;
	cvt.s64.s32 	%rd13, %r12;
	add.s64 	%rd14, %rd6, %rd13;
	ld.global.u8 	%rs1, [%rd14];
	cvt.s64.s32 	%rd15, %r16;
	add.s64 	%rd16, %rd5, %rd15;
	st.global.u8 	[%rd16], %rs1;
	ret;

}
	// .globl	_Z13Dec_GenCatMapPhS_PKjS1_
.visible .entry _Z13Dec_GenCatMapPhS_PKjS1_(
	.param .u64 .ptr .align 1 _Z13Dec_GenCatMapPhS_PKjS1__param_0,
	.param .u64 .ptr .align 1 _Z13Dec_GenCatMapPhS_PKjS1__param_1,
	.param .u64 .ptr .align 1 _Z13Dec_GenCatMapPhS_PKjS1__param_2,
	.param .u64 .ptr .align 1 _Z13Dec_GenCatMapPhS_PKjS1__param_3
)
{
	.reg .b16 	%rs<2>;
	.reg .b32 	%r<17>;
	.reg .b64 	%rd<17>;

	ld.param.u64 	%rd1, [_Z13Dec_GenCatMapPhS_PKjS1__param_0];
	ld.param.u64 	%rd2, [_Z13Dec_GenCatMapPhS_PKjS1__param_1];
	ld.param.u64 	%rd3, [_Z13Dec_GenCatMapPhS_PKjS1__param_2];
	ld.param.u64 	%rd4, [_Z13Dec_GenCatMapPhS_PKjS1__param_3];
	cvta.to.global.u64 	%rd5, %rd2;
	cvta.to.global.u64 	%rd6, %rd1;
	cvta.to.global.u64 	%rd7, %rd4;
	cvta.to.global.u64 	%rd8, %rd3;
	mov.u32 	%r1, %ctaid.y;
	mul.wide.u32 	%rd9, %r1, 4;
	add.s64 	%rd10, %rd8, %rd9;
	ld.global.nc.u32 	%r2, [%rd10];
	mov.u32 	%r3, %ctaid.x;
	add.s32 	%r4, %r2, %r3;
	mov.u32 	%r5, %nctaid.x;
	rem.u32 	%r6, %r4, %r5;
	mul.wide.u32 	%rd11, %r6, 4;
	add.s64 	%rd12, %rd7, %rd11;
	ld.global.nc.u32 	%r7, [%rd12];
	mov.u32 	%r8, %nctaid.y;
	mad.lo.s32 	%r9, %r8, %r3, %r1;
	mov.u32 	%r10, %ntid.x;
	mov.u32 	%r11, %tid.x;
	mad.lo.s32 	%r12, %r9, %r10, %r11;
	add.s32 	%r13, %r7, %r1;
	rem.u32 	%r14, %r13, %r8;
	mad.lo.s32 	%r15, %r6, %r8, %r14;
	mad.lo.s32 	%r16, %r15, %r10, %r11;
	cvt.s64.s32 	%rd13, %r16;
	add.s64 	%rd14, %rd6, %rd13;
	ld.global.u8 	%rs1, [%rd14];
	cvt.s64.s32 	%rd15, %r12;
	add.s64 	%rd16, %rd5, %rd15;
	st.global.u8 	[%rd16], %rs1;
	ret;

}
	// .globl	_Z13encRowColSwapPhS_PKjS1_
.visible .entry _Z13encRowColSwapPhS_PKjS1_(
	.param .u64 .ptr .align 1 _Z13encRowColSwapPhS_PKjS1__param_0,
	.param .u64 .ptr .align 1 _Z13encRowColSwapPhS_PKjS1__param_1,
	.param .u64 .ptr .align 1 _Z13encRowColSwapPhS_PKjS1__param_2,
	.param .u64 .ptr .align 1 _Z13encRowColSwapPhS_PKjS1__param_3
)
{
	.reg .b16 	%rs<2>;
	.reg .b32 	%r<13>;
	.reg .b64 	%rd<17>;

	ld.param.u64 	%rd1, [_Z13encRowColSwapPhS_PKjS1__param_0];
	ld.param.u64 	%rd2, [_Z13encRowColSwapPhS_PKjS1__param_1];
	ld.param.u64 	%rd3, [_Z13encRowColSwapPhS_PKjS1__param_2];
	ld.param.u64 	%rd4, [_Z13encRowColSwapPhS_PKjS1__param_3];
	cvta.to.global.u64 	%rd5, %rd2;
	cvta.to.global.u64 	%rd6, %rd1;
	cvta.to.global.u64 	%rd7, %rd4;
	cvta.to.global.u64 	%rd8, %rd3;
	mov.u32 	%r1, %ctaid.y;
	mov.u32 	%r2, %nctaid.x;
	mov.u32 	%r3, %ctaid.x;
	mad.lo.s32 	%r4, %r1, %r2, %r3;
	mov.u32 	%r5, %ntid.x;
	mov.u32 	%r6, %tid.x;
	mad.lo.s32 	%r7, %r4, %r5, %r6;
	mul.wide.u32 	%rd9, %r3, 4;
	add.s64 	%rd10, %rd8, %rd9;
	ld.global.nc.u32 	%r8, [%rd10];
	mul.wide.u32 	%rd11, %r1, 4;
	add.s64 	%rd12, %rd7, %rd11;
	ld.global.nc.u32 	%r9, [%rd12];
	mov.u32 	%r10, %nctaid.y;
	mad.lo.s32 	%r11, %r8, %r10, %r9;
	mad.lo.s32 	%r12, %r11, %r5, %r6;
	cvt.s64.s32 	%rd13, %r12;
	add.s64 	%rd14, %rd6, %rd13;
	ld.global.u8 	%rs1, [%rd14];
	cvt.s64.s32 	%rd15, %r7;
	add.s64 	%rd16, %rd5, %rd15;
	st.global.u8 	[%rd16], %rs1;
	ret;

}
	// .globl	_Z13decRowColSwapPhS_PKjS1_
.visible .entry _Z13decRowColSwapPhS_PKjS1_(
	.param .u64 .ptr .align 1 _Z13decRowColSwapPhS_PKjS1__param_0,
	.param .u64 .ptr .align 1 _Z13decRowColSwapPhS_PKjS1__param_1,
	.param .u64 .ptr .align 1 _Z13decRowColSwapPhS_PKjS1__param_2,
	.param .u64 .ptr .align 1 _Z13decRowColSwapPhS_PKjS1__param_3
)
{
	.reg .b16 	%rs<2>;
	.reg .b32 	%r<13>;
	.reg .b64 	%rd<17>;

	ld.param.u64 	%rd1, [_Z13decRowColSwapPhS_PKjS1__param_0];
	ld.param.u64 	%rd2, [_Z13decRowColSwapPhS_PKjS1__param_1];
	ld.param.u64 	%rd3, [_Z13decRowColSwapPhS_PKjS1__param_2];
	ld.param.u64 	%rd4, [_Z13decRowColSwapPhS_PKjS1__param_3];
	cvta.to.global.u64 	%rd5, %rd2;
	cvta.to.global.u64 	%rd6, %rd1;
	cvta.to.global.u64 	%rd7, %rd4;
	cvta.to.global.u64 	%rd8, %rd3;
	mov.u32 	%r1, %ctaid.y;
	mov.u32 	%r2, %nctaid.x;
	mov.u32 	%r3, %ctaid.x;
	mad.lo.s32 	%r4, %r1, %r2, %r3;
	mov.u32 	%r5, %ntid.x;
	mov.u32 	%r6, %tid.x;
	mad.lo.s32 	%r7, %r4, %r5, %r6;
	mul.wide.u32 	%rd9, %r3, 4;
	add.s64 	%rd10, %rd8, %rd9;
	ld.global.nc.u32 	%r8, [%rd10];
	mul.wide.u32 	%rd11, %r1, 4;
	add.s64 	%rd12, %rd7, %rd11;
	ld.global.nc.u32 	%r9, [%rd12];
	mov.u32 	%r10, %nctaid.y;
	mad.lo.s32 	%r11, %r8, %r10, %r9;
	mad.lo.s32 	%r12, %r11, %r5, %r6;
	cvt.s64.s32 	%rd13, %r7;
	add.s64 	%rd14, %rd6, %rd13;
	ld.global.u8 	%rs1, [%rd14];
	cvt.s64.s32 	%rd15, %r12;
	add.s64 	%rd16, %rd5, %rd15;
	st.global.u8 	[%rd16], %rs1;
	ret;

}


// ===== COMPILED SASS (sm_100) =====

	.target	sm_100

	.elftype	@"ET_EXEC"


//--------------------- .note.nv.tkinfo           --------------------------
	.section	.note.nv.tkinfo,"",@"SHT_NOTE"
	.sectionflags	@"SHF_NOTE_NV_TKINFO"
	.tkinfo
        /*0018*/ 	.word	0x00000002
        /*0030*/ 	.string	""
        /*0030*/ 	.string	"ptxas"
        /*0030*/ 	.string	"Cuda compilation tools, release 13.0, V13.0.88"
        /*0030*/ 	.string	"Build cuda_13.0.r13.0/compiler.36424714_0"
        /*0030*/ 	.string	"-arch sm_100 -m 64 "



//--------------------- .note.nv.cuinfo           --------------------------
	.section	.note.nv.cuinfo,"",@"SHT_NOTE"
	.sectionflags	@"SHF_NOTE_NV_CUINFO"
        /*0018*/ 	.short	0x0002
        /*001a*/ 	.short	0x0064
        /*001c*/ 	.short	0x0082
	.zero		2


//--------------------- .nv.info                  --------------------------
	.section	.nv.info,"",@"SHT_CUDA_INFO"
	.align	4


	//----- nvinfo : EIATTR_REGCOUNT
	.align		4
        /*0000*/ 	.byte	0x04, 0x2f
        /*0002*/ 	.short	(.L_1 - .L_0)
	.align		4
.L_0:
        /*0004*/ 	.word	index@(_Z6WarmUpv)
        /*0008*/ 	.word	0x00000004


	//----- nvinfo : EIATTR_FRAME_SIZE
	.align		4
.L_1:
        /*000c*/ 	.byte	0x04, 0x11
        /*000e*/ 	.short	(.L_3 - .L_2)
	.align		4
.L_2:
        /*0010*/ 	.word	index@(_Z6WarmUpv)
        /*0014*/ 	.word	0x00000000


	//----- nvinfo : EIATTR_REGCOUNT
	.align		4
.L_3:
        /*0018*/ 	.byte	0x04, 0x2f
        /*001a*/ 	.short	(.L_5 - .L_4)
	.align		4
.L_4:
        /*001c*/ 	.word	index@(_Z13Enc_GenCatMapPhS_PKjS1_)
        /*0020*/ 	.word	0x00000012


	//----- nvinfo : EIATTR_FRAME_SIZE
	.align		4
.L_5:
        /*0024*/ 	.byte	0x04, 0x11
        /*0026*/ 	.short	(.L_7 - .L_6)
	.align		4
.L_6:
        /*0028*/ 	.word	index@(_Z13Enc_GenCatMapPhS_PKjS1_)
        /*002c*/ 	.word	0x00000000


	//----- nvinfo : EIATTR_REGCOUNT
	.align		4
.L_7:
        /*0030*/ 	.byte	0x04, 0x2f
        /*0032*/ 	.short	(.L_9 - .L_8)
	.align		4
.L_8:
        /*0034*/ 	.word	index@(_Z13Dec_GenCatMapPhS_PKjS1_)
        /*0038*/ 	.word	0x00000010


	//----- nvinfo : EIATTR_FRAME_SIZE
	.align		4
.L_9:
        /*003c*/ 	.byte	0x04, 0x11
        /*003e*/ 	.short	(.L_11 - .L_10)
	.align		4
.L_10:
        /*0040*/ 	.word	index@(_Z13Dec_GenCatMapPhS_PKjS1_)
        /*0044*/ 	.word	0x00000000


	//----- nvinfo : EIATTR_REGCOUNT
	.align		4
.L_11:
        /*0048*/ 	.byte	0x04, 0x2f
        /*004a*/ 	.short	(.L_13 - .L_12)
	.align		4
.L_12:
        /*004c*/ 	.word	index@(_Z13encRowColSwapPhS_PKjS1_)
        /*0050*/ 	.word	0x00000010


	//----- nvinfo : EIATTR_FRAME_SIZE
	.align		4
.L_13:
        /*0054*/ 	.byte	0x04, 0x11
        /*0056*/ 	.short	(.L_15 - .L_14)
	.align		4
.L_14:
        /*0058*/ 	.word	index@(_Z13encRowColSwapPhS_PKjS1_)
        /*005c*/ 	.word	0x00000000


	//----- nvinfo : EIATTR_REGCOUNT
	.align		4
.L_15:
        /*0060*/ 	.byte	0x04, 0x2f
        /*0062*/ 	.short	(.L_17 - .L_16)
	.align		4
.L_16:
        /*0064*/ 	.word	index@(_Z13decRowColSwapPhS_PKjS1_)
        /*0068*/ 	.word	0x0000000e


	//----- nvinfo : EIATTR_FRAME_SIZE
	.align		4
.L_17:
        /*006c*/ 	.byte	0x04, 0x11
        /*006e*/ 	.short	(.L_19 - .L_18)
	.align		4
.L_18:
        /*0070*/ 	.word	index@(_Z13decRowColSwapPhS_PKjS1_)
        /*0074*/ 	.word	0x00000000


	//----- nvinfo : EIATTR_MIN_STACK_SIZE
	.align		4
.L_19:
        /*0078*/ 	.byte	0x04, 0x12
        /*007a*/ 	.short	(.L_21 - .L_20)
	.align		4
.L_20:
        /*007c*/ 	.word	index@(_Z13decRowColSwapPhS_PKjS1_)
        /*0080*/ 	.word	0x00000000


	//----- nvinfo : EIATTR_MIN_STACK_SIZE
	.align		4
.L_21:
        /*0084*/ 	.byte	0x04, 0x12
        /*0086*/ 	.short	(.L_23 - .L_22)
	.align		4
.L_22:
        /*0088*/ 	.word	index@(_Z13encRowColSwapPhS_PKjS1_)
        /*008c*/ 	.word	0x00000000


	//----- nvinfo : EIATTR_MIN_STACK_SIZE
	.align		4
.L_23:
        /*0090*/ 	.byte	0x04, 0x12
        /*0092*/ 	.short	(.L_25 - .L_24)
	.align		4
.L_24:
        /*0094*/ 	.word	index@(_Z13Dec_GenCatMapPhS_PKjS1_)
        /*0098*/ 	.word	0x00000000


	//----- nvinfo : EIATTR_MIN_STACK_SIZE
	.align		4
.L_25:
        /*009c*/ 	.byte	0x04, 0x12
        /*009e*/ 	.short	(.L_27 - .L_26)
	.align		4
.L_26:
        /*00a0*/ 	.word	index@(_Z13Enc_GenCatMapPhS_PKjS1_)
        /*00a4*/ 	.word	0x00000000


	//----- nvinfo : EIATTR_MIN_STACK_SIZE
	.align		4
.L_27:
        /*00a8*/ 	.byte	0x04, 0x12
        /*00aa*/ 	.short	(.L_29 - .L_28)
	.align		4
.L_28:
        /*00ac*/ 	.word	index@(_Z6WarmUpv)
        /*00b0*/ 	.word	0x00000000
.L_29:


//--------------------- .nv.compat                --------------------------
	.section	.nv.compat,"",@"SHT_CUDA_COMPAT_INFO"
	.align	4
        /*0000*/ 	.byte	0x02, 0x09, 0x00, 0x00, 0x02, 0x02, 0x01, 0x00, 0x02, 0x05, 0x05, 0x00, 0x03, 0x07, 0x01, 0x01
        /*0010*/ 	.byte	0x02, 0x03, 0x00, 0x00, 0x02, 0x06, 0x01, 0x00, 0x04, 0x0b, 0x08, 0x00, 0x09, 0x00, 0x00, 0x00
        /*0020*/ 	.byte	0x00, 0x00, 0x00, 0x00


//--------------------- .nv.info._Z13decRowColSwapPhS_PKjS1_ --------------------------
	.section	.nv.info._Z13decRowColSwapPhS_PKjS1_,"",@"SHT_CUDA_INFO"
	.sectionflags	@""
	.align	4


	//----- nvinfo : EIATTR_CUDA_API_VERSION
	.align		4
        /*0000*/ 	.byte	0x04, 0x37
        /*0002*/ 	.short	(.L_31 - .L_30)
.L_30:
        /*0004*/ 	.word	0x00000082


	//----- nvinfo : EIATTR_KPARAM_INFO
	.align		4
.L_31:
        /*0008*/ 	.byte	0x04, 0x17
        /*000a*/ 	.short	(.L_33 - .L_32)
.L_32:
        /*000c*/ 	.word	0x00000000
        /*0010*/ 	.short	0x0003
        /*0012*/ 	.short	0x0018
        /*0014*/ 	.byte	0x00, 0xf5, 0x21, 0x00


	//----- nvinfo : EIATTR_KPARAM_INFO
	.align		4
.L_33:
        /*0018*/ 	.byte	0x04, 0x17
        /*001a*/ 	.short	(.L_35 - .L_34)
.L_34:
        /*001c*/ 	.word	0x00000000
        /*0020*/ 	.short	0x0002
        /*0022*/ 	.short	0x0010
        /*0024*/ 	.byte	0x00, 0xf5, 0x21, 0x00


	//----- nvinfo : EIATTR_KPARAM_INFO
	.align		4
.L_35:
        /*0028*/ 	.byte	0x04, 0x17
        /*002a*/ 	.short	(.L_37 - .L_36)
.L_36:
        /*002c*/ 	.word	0x00000000
        /*0030*/ 	.short	0x0001
        /*0032*/ 	.short	0x0008
        /*0034*/ 	.byte	0x00, 0xf5, 0x21, 0x00


	//----- nvinfo : EIATTR_KPARAM_INFO
	.align		4
.L_37:
        /*0038*/ 	.byte	0x04, 0x17
        /*003a*/ 	.short	(.L_39 - .L_38)
.L_38:
        /*003c*/ 	.word	0x00000000
        /*0040*/ 	.short	0x0000
        /*0042*/ 	.short	0x0000
        /*0044*/ 	.byte	0x00, 0xf5, 0x21, 0x00


	//----- nvinfo : EIATTR_SPARSE_MMA_MASK
	.align		4
.L_39:
        /*0048*/ 	.byte	0x03, 0x50
        /*004a*/ 	.short	0x0000


	//----- nvinfo : EIATTR_MAXREG_COUNT
	.align		4
        /*004c*/ 	.byte	0x03, 0x1b
        /*004e*/ 	.short	0x00ff


	//----- nvinfo : EIATTR_MERCURY_ISA_VERSION
	.align		4
        /*0050*/ 	.byte	0x03, 0x5f
        /*0052*/ 	.short	0x0101


	//----- nvinfo : EIATTR_VRC_CTA_INIT_COUNT
	.align		4
        /*0054*/ 	.byte	0x02, 0x4a
	.zero		1
	.zero		1


	//----- nvinfo : EIATTR_EXIT_INSTR_OFFSETS
	.align		4
        /*0058*/ 	.byte	0x04, 0x1c
        /*005a*/ 	.short	(.L_41 - .L_40)


	//   ....[0]....
.L_40:
        /*005c*/ 	.word	0x00000190


	//----- nvinfo : EIATTR_CBANK_PARAM_SIZE
	.align		4
.L_41:
        /*0060*/ 	.byte	0x03, 0x19
        /*0062*/ 	.short	0x0020


	//----- nvinfo : EIATTR_PARAM_CBANK
	.align		4
        /*0064*/ 	.byte	0x04, 0x0a
        /*0066*/ 	.short	(.L_43 - .L_42)
	.align		4
.L_42:
        /*0068*/ 	.word	index@(.nv.constant0._Z13decRowColSwapPhS_PKjS1_)
        /*006c*/ 	.short	0x0380
        /*006e*/ 	.short	0x0020


	//----- nvinfo : EIATTR_SW_WAR
	.align		4
.L_43:
        /*0070*/ 	.byte	0x04, 0x36
        /*0072*/ 	.short	(.L_45 - .L_44)
.L_44:
        /*0074*/ 	.word	0x00000008
.L_45:


//--------------------- .nv.info._Z13encRowColSwapPhS_PKjS1_ --------------------------
	.section	.nv.info._Z13encRowColSwapPhS_PKjS1_,"",@"SHT_CUDA_INFO"
	.sectionflags	@""
	.align	4


	//----- nvinfo : EIATTR_CUDA_API_VERSION
	.align		4
        /*0000*/ 	.byte	0x04, 0x37
        /*0002*/ 	.short	(.L_47 - .L_46)
.L_46:
        /*0004*/ 	.word	0x00000082


	//----- nvinfo : EIATTR_KPARAM_INFO
	.align		4
.L_47:
        /*0008*/ 	.byte	0x04, 0x17
        /*000a*/ 	.short	(.L_49 - .L_48)
.L_48:
        /*000c*/ 	.word	0x00000000
        /*0010*/ 	.short	0x0003
        /*0012*/ 	.short	0x0018
        /*0014*/ 	.byte	0x00, 0xf5, 0x21, 0x00


	//----- nvinfo : EIATTR_KPARAM_INFO
	.align		4
.L_49:
        /*0018*/ 	.byte	0x04, 0x17
        /*001a*/ 	.short	(.L_51 - .L_50)
.L_50:
        /*001c*/ 	.word	0x00000000
        /*0020*/ 	.short	0x0002
        /*0022*/ 	.short	0x0010
        /*0024*/ 	.byte	0x00, 0xf5, 0x21, 0x00


	//----- nvinfo : EIATTR_KPARAM_INFO
	.align		4
.L_51:
        /*0028*/ 	.byte	0x04, 0x17
        /*002a*/ 	.short	(.L_53 - .L_52)
.L_52:
        /*002c*/ 	.word	0x00000000
        /*0030*/ 	.short	0x0001
        /*0032*/ 	.short	0x0008
        /*0034*/ 	.byte	0x00, 0xf5, 0x21, 0x00


	//----- nvinfo : EIATTR_KPARAM_INFO
	.align		4
.L_53:
        /*0038*/ 	.byte	0x04, 0x17
        /*003a*/ 	.short	(.L_55 - .L_54)
.L_54:
        /*003c*/ 	.word	0x00000000
        /*0040*/ 	.short	0x0000
        /*0042*/ 	.short	0x0000
        /*0044*/ 	.byte	0x00, 0xf5, 0x21, 0x00


	//----- nvinfo : EIATTR_SPARSE_MMA_MASK
	.align		4
.L_55:
        /*0048*/ 	.byte	0x03, 0x50
        /*004a*/ 	.short	0x0000


	//----- nvinfo : EIATTR_MAXREG_COUNT
	.align		4
        /*004c*/ 	.byte	0x03, 0x1b
        /*004e*/ 	.short	0x00ff


	//----- nvinfo : EIATTR_MERCURY_ISA_VERSION
	.align		4
        /*0050*/ 	.byte	0x03, 0x5f
        /*0052*/ 	.short	0x0101


	//----- nvinfo : EIATTR_VRC_CTA_INIT_COUNT
	.align		4
        /*0054*/ 	.byte	0x02, 0x4a
	.zero		1
	.zero		1


	//----- nvinfo : EIATTR_EXIT_INSTR_OFFSETS
	.align		4
        /*0058*/ 	.byte	0x04, 0x1c
        /*005a*/ 	.short	(.L_57 - .L_56)


	//   ....[0]....
.L_56:
        /*005c*/ 	.word	0x00000190


	//----- nvinfo : EIATTR_CBANK_PARAM_SIZE
	.align		4
.L_57:
        /*0060*/ 	.byte	0x03, 0x19
        /*0062*/ 	.short	0x0020


	//----- nvinfo : EIATTR_PARAM_CBANK
	.align		4
        /*0064*/ 	.byte	0x04, 0x0a
        /*0066*/ 	.short	(.L_59 - .L_58)
	.align		4
.L_58:
        /*0068*/ 	.word	index@(.nv.constant0._Z13encRowColSwapPhS_PKjS1_)
        /*006c*/ 	.short	0x0380
        /*006e*/ 	.short	0x0020


	//----- nvinfo : EIATTR_SW_WAR
	.align		4
.L_59:
        /*0070*/ 	.byte	0x04, 0x36
        /*0072*/ 	.short	(.L_61 - .L_60)
.L_60:
        /*0074*/ 	.word	0x00000008
.L_61:


//--------------------- .nv.info._Z13Dec_GenCatMapPhS_PKjS1_ --------------------------
	.section	.nv.info._Z13Dec_GenCatMapPhS_PKjS1_,"",@"SHT_CUDA_INFO"
	.sectionflags	@""
	.align	4


	//----- nvinfo : EIATTR_CUDA_API_VERSION
	.align		4
        /*0000*/ 	.byte	0x04, 0x37
        /*0002*/ 	.short	(.L_63 - .L_62)
.L_62:
        /*0004*/ 	.word	0x00000082


	//----- nvinfo : EIATTR_KPARAM_INFO
	.align		4
.L_63:
        /*0008*/ 	.byte	0x04, 0x17
        /*000a*/ 	.short	(.L_65 - .L_64)
.L_64:
        /*000c*/ 	.word	0x00000000
        /*0010*/ 	.short	0x0003
        /*0012*/ 	.short	0x0018
        /*0014*/ 	.byte	0x00, 0xf5, 0x21, 0x00


	//----- nvinfo : EIATTR_KPARAM_INFO
	.align		4
.L_65:
        /*0018*/ 	.byte	0x04, 0x17
        /*001a*/ 	.short	(.L_67 - .L_66)
.L_66:
        /*001c*/ 	.word	0x00000000
        /*0020*/ 	.short	0x0002
        /*0022*/ 	.short	0x0010
        /*0024*/ 	.byte	0x00, 0xf5, 0x21, 0x00


	//----- nvinfo : EIATTR_KPARAM_INFO
	.align		4
.L_67:
        /*0028*/ 	.byte	0x04, 0x17
        /*002a*/ 	.short	(.L_69 - .L_68)
.L_68:
        /*002c*/ 	.word	0x00000000
        /*0030*/ 	.short	0x0001
        /*0032*/ 	.short	0x0008
        /*0034*/ 	.byte	0x00, 0xf5, 0x21, 0x00


	//----- nvinfo : EIATTR_KPARAM_INFO
	.align		4
.L_69:
        /*0038*/ 	.byte	0x04, 0x17
        /*003a*/ 	.short	(.L_71 - .L_70)
.L_70:
        /*003c*/ 	.word	0x00000000
        /*0040*/ 	.short	0x0000
        /*0042*/ 	.short	0x0000
        /*0044*/ 	.byte	0x00, 0xf5, 0x21, 0x00


	//----- nvinfo : EIATTR_SPARSE_MMA_MASK
	.align		4
.L_71:
        /*0048*/ 	.byte	0x03, 0x50
        /*004a*/ 	.short	0x0000


	//----- nvinfo : EIATTR_MAXREG_COUNT
	.align		4
        /*004c*/ 	.byte	0x03, 0x1b
        /*004e*/ 	.short	0x00ff


	//----- nvinfo : EIATTR_MERCURY_ISA_VERSION
	.align		4
        /*0050*/ 	.byte	0x03, 0x5f
        /*0052*/ 	.short	0x0101


	//----- nvinfo : EIATTR_VRC_CTA_INIT_COUNT
	.align		4
        /*0054*/ 	.byte	0x02, 0x4a
	.zero		1
	.zero		1


	//----- nvinfo : EIATTR_EXIT_INSTR_OFFSETS
	.align		4
        /*0058*/ 	.byte	0x04, 0x1c
        /*005a*/ 	.short	(.L_73 - .L_72)


	//   ....[0]....
.L_72:
        /*005c*/ 	.word	0x000003d0


	//----- nvinfo : EIATTR_CBANK_PARAM_SIZE
	.align		4
.L_73:
        /*0060*/ 	.byte	0x03, 0x19
        /*0062*/ 	.short	0x0020


	//----- nvinfo : EIATTR_PARAM_CBANK
	.align		4
        /*0064*/ 	.byte	0x04, 0x0a
        /*0066*/ 	.short	(.L_75 - .L_74)
	.align		4
.L_74:
        /*0068*/ 	.word	index@(.nv.constant0._Z13Dec_GenCatMapPhS_PKjS1_)
        /*006c*/ 	.short	0x0380
        /*006e*/ 	.short	0x0020


	//----- nvinfo : EIATTR_SW_WAR
	.align		4
.L_75:
        /*0070*/ 	.byte	0x04, 0x36
        /*0072*/ 	.short	(.L_77 - .L_76)
.L_76:
        /*0074*/ 	.word	0x00000008
.L_77:


//--------------------- .nv.info._Z13Enc_GenCatMapPhS_PKjS1_ --------------------------
	.section	.nv.info._Z13Enc_GenCatMapPhS_PKjS1_,"",@"SHT_CUDA_INFO"
	.sectionflags	@""
	.align	4


	//----- nvinfo : EIATTR_CUDA_API_VERSION
	.align		4
        /*0000*/ 	.byte	0x04, 0x37
        /*0002*/ 	.short	(.L_79 - .L_78)
.L_78:
        /*0004*/ 	.word	0x00000082


	//----- nvinfo : EIATTR_KPARAM_INFO
	.align		4
.L_79:
        /*0008*/ 	.byte	0x04, 0x17
        /*000a*/ 	.short	(.L_81 - .L_80)
.L_80:
        /*000c*/ 	.word	0x00000000
        /*0010*/ 	.short	0x0003
        /*0012*/ 	.short	0x0018
        /*0014*/ 	.byte	0x00, 0xf5, 0x21, 0x00


	//----- nvinfo : EIATTR_KPARAM_INFO
	.align		4
.L_81:
        /*0018*/ 	.byte	0x04, 0x17
        /*001a*/ 	.short	(.L_83 - .L_82)
.L_82:
        /*001c*/ 	.word	0x00000000
        /*0020*/ 	.short	0x0002
        /*0022*/ 	.short	0x0010
        /*0024*/ 	.byte	0x00, 0xf5, 0x21, 0x00


	//----- nvinfo : EIATTR_KPARAM_INFO
	.align		4
.L_83:
        /*0028*/ 	.byte	0x04, 0x17
        /*002a*/ 	.short	(.L_85 - .L_84)
.L_84:
        /*002c*/ 	.word	0x00000000
        /*0030*/ 	.short	0x0001
        /*0032*/ 	.short	0x0008
        /*0034*/ 	.byte	0x00, 0xf5, 0x21, 0x00


	//----- nvinfo : EIATTR_KPARAM_INFO
	.align		4
.L_85:
        /*0038*/ 	.byte	0x04, 0x17
        /*003a*/ 	.short	(.L_87 - .L_86)
.L_86:
        /*003c*/ 	.word	0x00000000
        /*0040*/ 	.short	0x0000
        /*0042*/ 	.short	0x0000
        /*0044*/ 	.byte	0x00, 0xf5, 0x21, 0x00


	//----- nvinfo : EIATTR_SPARSE_MMA_MASK
	.align		4
.L_87:
        /*0048*/ 	.byte	0x03, 0x50
        /*004a*/ 	.short	0x0000


	//----- nvinfo : EIATTR_MAXREG_COUNT
	.align		4
        /*004c*/ 	.byte	0x03, 0x1b
        /*004e*/ 	.short	0x00ff


	//----- nvinfo : EIATTR_MERCURY_ISA_VERSION
	.align		4
        /*0050*/ 	.byte	0x03, 0x5f
        /*0052*/ 	.short	0x0101


	//----- nvinfo : EIATTR_VRC_CTA_INIT_COUNT
	.align		4
        /*0054*/ 	.byte	0x02, 0x4a
	.zero		1
	.zero		1


	//----- nvinfo : EIATTR_EXIT_INSTR_OFFSETS
	.align		4
        /*0058*/ 	.byte	0x04, 0x1c
        /*005a*/ 	.short	(.L_89 - .L_88)


	//   ....[0]....
.L_88:
        /*005c*/ 	.word	0x000003d0


	//----- nvinfo : EIATTR_CBANK_PARAM_SIZE
	.align		4
.L_89:
        /*0060*/ 	.byte	0x03, 0x19
        /*0062*/ 	.short	0x0020


	//----- nvinfo : EIATTR_PARAM_CBANK
	.align		4
        /*0064*/ 	.byte	0x04, 0x0a
        /*0066*/ 	.short	(.L_91 - .L_90)
	.align		4
.L_90:
        /*0068*/ 	.word	index@(.nv.constant0._Z13Enc_GenCatMapPhS_PKjS1_)
        /*006c*/ 	.short	0x0380
        /*006e*/ 	.short	0x0020


	//----- nvinfo : EIATTR_SW_WAR
	.align		4
.L_91:
        /*0070*/ 	.byte	0x04, 0x36
        /*0072*/ 	.short	(.L_93 - .L_92)
.L_92:
        /*0074*/ 	.word	0x00000008
.L_93:


//--------------------- .nv.info._Z6WarmUpv       --------------------------
	.section	.nv.info._Z6WarmUpv,"",@"SHT_CUDA_INFO"
	.sectionflags	@""
	.align	4


	//----- nvinfo : EIATTR_CUDA_API_VERSION
	.align		4
        /*0000*/ 	.byte	0x04, 0x37
        /*0002*/ 	.short	(.L_95 - .L_94)
.L_94:
        /*0004*/ 	.word	0x00000082


	//----- nvinfo : EIATTR_SPARSE_MMA_MASK
	.align		4
.L_95:
        /*0008*/ 	.byte	0x03, 0x50
        /*000a*/ 	.short	0x0000


	//----- nvinfo : EIATTR_MAXREG_COUNT
	.align		4
        /*000c*/ 	.byte	0x03, 0x1b
        /*000e*/ 	.short	0x00ff


	//----- nvinfo : EIATTR_MERCURY_ISA_VERSION
	.align		4
        /*0010*/ 	.byte	0x03, 0x5f
        /*0012*/ 	.short	0x0101


	//----- nvinfo : EIATTR_VRC_CTA_INIT_COUNT
	.align		4
        /*0014*/ 	.byte	0x02, 0x4a
	.zero		1
	.zero		1


	//----- nvinfo : EIATTR_EXIT_INSTR_OFFSETS
	.align		4
        /*0018*/ 	.byte	0x04, 0x1c
        /*001a*/ 	.short	(.L_97 - .L_96)


	//   ....[0]....
.L_96:
        /*001c*/ 	.word	0x00000010


	//----- nvinfo : EIATTR_SW_WAR
	.align		4
.L_97:
        /*0020*/ 	.byte	0x04, 0x36
        /*0022*/ 	.short	(.L_99 - .L_98)
.L_98:
        /*0024*/ 	.word	0x00000008
.L_99:


//--------------------- .nv.callgraph             --------------------------
	.section	.nv.callgraph,"",@"SHT_CUDA_CALLGRAPH"
	.align	4
	.sectionentsize	8
	.align		4
        /*0000*/ 	.word	0x00000000
	.align		4
        /*0004*/ 	.word	0xffffffff
	.align		4
        /*0008*/ 	.word	0x00000000
	.align		4
        /*000c*/ 	.word	0xfffffffe
	.align		4
        /*0010*/ 	.word	0x00000000
	.align		4
        /*0014*/ 	.word	0xfffffffd
	.align		4
        /*0018*/ 	.word	0x00000000
	.align		4
        /*001c*/ 	.word	0xfffffffc


//--------------------- .text._Z13decRowColSwapPhS_PKjS1_ --------------------------
	.section	.text._Z13decRowColSwapPhS_PKjS1_,"ax",@progbits
	.align	128
        .global         _Z13decRowColSwapPhS_PKjS1_
        .type           _Z13decRowColSwapPhS_PKjS1_,@function
        .size           _Z13decRowColSwapPhS_PKjS1_,(.L_x_5 - _Z13decRowColSwapPhS_PKjS1_)
        .other          _Z13decRowColSwapPhS_PKjS1_,@"STO_CUDA_ENTRY STV_DEFAULT"
_Z13decRowColSwapPhS_PKjS1_:
.text._Z13decRowColSwapPhS_PKjS1_:
[----:B------:R-:W-:Y:S01]  /*0000*/  LDC R1, c[0x0][0x37c] ;  /* 0x0000df00ff017b82 */ /* 0x000fe20000000800 */
[----:B------:R-:W0:Y:S07]  /*0010*/  S2R R9, SR_CTAID.X ;  /* 0x0000000000097919 */ /* 0x000e2e0000002500 */
[----:B------:R-:W0:Y:S01]  /*0020*/  LDC.64 R2, c[0x0][0x390] ;  /* 0x0000e400ff027b82 */ /* 0x000e220000000a00 */
[----:B------:R-:W1:Y:S01]  /*0030*/  LDCU.64 UR4, c[0x0][0x358] ;  /* 0x00006b00ff0477ac */ /* 0x000e620008000a00 */
[----:B------:R-:W2:Y:S01]  /*0040*/  S2R R7, SR_CTAID.Y ;  /* 0x0000000000077919 */ /* 0x000ea20000002600 */
[----:B------:R-:W3:Y:S01]  /*0050*/  LDCU.128 UR8, c[0x0][0x380] ;  /* 0x00007000ff0877ac */ /* 0x000ee20008000c00 */
[----:B------:R-:W4:Y:S04]  /*0060*/  S2R R11, SR_TID.X ;  /* 0x00000000000b7919 */ /* 0x000f280000002100 */
[----:B------:R-:W2:Y:S08]  /*0070*/  LDC.64 R4, c[0x0][0x398] ;  /* 0x0000e600ff047b82 */ /* 0x000eb00000000a00 */
[----:B------:R-:W5:Y:S01]  /*0080*/  LDC R0, c[0x0][0x370] ;  /* 0x0000dc00ff007b82 */ /* 0x000f620000000800 */
[----:B------:R-:W4:Y:S01]  /*0090*/  LDCU UR6, c[0x0][0x360] ;  /* 0x00006c00ff0677ac */ /* 0x000f220008000800 */
[----:B0-----:R-:W-:-:S04]  /*00a0*/  IMAD.WIDE.U32 R2, R9, 0x4, R2 ;  /* 0x0000000409027825 */ /* 0x001fc800078e0002 */
[C---:B--2---:R-:W-:Y:S02]  /*00b0*/  IMAD.WIDE.U32 R4, R7.reuse, 0x4, R4 ;  /* 0x0000000407047825 */ /* 0x044fe400078e0004 */
[----:B-1----:R-:W2:Y:S02]  /*00c0*/  LDG.E.CONSTANT R2, desc[UR4][R2.64] ;  /* 0x0000000402027981 */ /* 0x002ea4000c1e9900 */
[----:B-----5:R-:W-:Y:S02]  /*00d0*/  IMAD R0, R7, R0, R9 ;  /* 0x0000000007007224 */ /* 0x020fe400078e0209 */
[----:B------:R-:W2:Y:S02]  /*00e0*/  LDG.E.CONSTANT R5, desc[UR4][R4.64] ;  /* 0x0000000404057981 */ /* 0x000ea4000c1e9900 */
[----:B----4-:R-:W-:-:S05]  /*00f0*/  IMAD R0, R0, UR6, R11 ;  /* 0x0000000600007c24 */ /* 0x010fca000f8e020b */
[----:B---3--:R-:W-:-:S04]  /*0100*/  IADD3 R6, P0, PT, R0, UR8, RZ ;  /* 0x0000000800067c10 */ /* 0x008fc8000ff1e0ff */
[----:B------:R-:W-:-:S06]  /*0110*/  LEA.HI.X.SX32 R7, R0, UR9, 0x1, P0 ;  /* 0x0000000900077c11 */ /* 0x000fcc00080f0eff */
[----:B------:R-:W3:Y:S01]  /*0120*/  LDG.E.U8 R7, desc[UR4][R6.64] ;  /* 0x0000000406077981 */ /* 0x000ee2000c1e1100 */
[----:B------:R-:W2:Y:S02]  /*0130*/  LDCU UR7, c[0x0][0x374] ;  /* 0x00006e80ff0777ac */ /* 0x000ea40008000800 */
[----:B--2---:R-:W-:-:S04]  /*0140*/  IMAD R0, R2, UR7, R5 ;  /* 0x0000000702007c24 */ /* 0x004fc8000f8e0205 */
[----:B------:R-:W-:-:S05]  /*0150*/  IMAD R0, R0, UR6, R11 ;  /* 0x0000000600007c24 */ /* 0x000fca000f8e020b */
[----:B------:R-:W-:-:S04]  /*0160*/  IADD3 R8, P0, PT, R0, UR10, RZ ;  /* 0x0000000a00087c10 */ /* 0x000fc8000ff1e0ff */
[----:B------:R-:W-:-:S05]  /*0170*/  LEA.HI.X.SX32 R9, R0, UR11, 0x1, P0 ;  /* 0x0000000b00097c11 */ /* 0x000fca00080f0eff */
[----:B---3--:R-:W-:Y:S01]  /*0180*/  STG.E.U8 desc[UR4][R8.64], R7 ;  /* 0x0000000708007986 */ /* 0x008fe2000c101104 */
[----:B------:R-:W-:Y:S05]  /*0190*/  EXIT ;  /* 0x000000000000794d */ /* 0x000fea0003800000 */
.L_x_0:
[----:B------:R-:W-:-:S00]  /*01a0*/  BRA `(.L_x_0) ;  /* 0xfffffffc00fc7947 */ /* 0x000fc0000383ffff */
[----:B------:R-:W-:-:S00]  /*01b0*/  NOP ;  /* 0x0000000000007918 */ /* 0x000fc00000000000 */
        /* <DEDUP_REMOVED lines=12> */
.L_x_5:


//--------------------- .text._Z13encRowColSwapPhS_PKjS1_ --------------------------
	.section	.text._Z13encRowColSwapPhS_PKjS1_,"ax",@progbits
	.align	128
        .global         _Z13encRowColSwapPhS_PKjS1_
        .type           _Z13encRowColSwapPhS_PKjS1_,@function
        .size           _Z13encRowColSwapPhS_PKjS1_,(.L_x_6 - _Z13encRowColSwapPhS_PKjS1_)
        .other          _Z13encRowColSwapPhS_PKjS1_,@"STO_CUDA_ENTRY STV_DEFAULT"
_Z13encRowColSwapPhS_PKjS1_:
.text._Z13encRowColSwapPhS_PKjS1_:
[----:B------:R-:W-:Y:S01]  /*0000*/  LDC R1, c[0x0][0x37c] ;  /* 0x0000df00ff017b82 */ /* 0x000fe20000000800 */
[----:B------:R-:W0:Y:S07]  /*0010*/  S2R R11, SR_CTAID.X ;  /* 0x00000000000b7919 */ /* 0x000e2e0000002500 */
[----:B------:R-:W0:Y:S01]  /*0020*/  LDC.64 R2, c[0x0][0x390] ;  /* 0x0000e400ff027b82 */ /* 0x000e220000000a00 */
[----:B------:R-:W1:Y:S01]  /*0030*/  LDCU.64 UR4, c[0x0][0x358] ;  /* 0x00006b00ff0477ac */ /* 0x000e620008000a00 */
[----:B------:R-:W2:Y:S01]  /*0040*/  S2R R9, SR_CTAID.Y ;  /* 0x0000000000097919 */ /* 0x000ea20000002600 */
[----:B------:R-:W3:Y:S05]  /*0050*/  LDCU.128 UR8, c[0x0][0x380] ;  /* 0x00007000ff0877ac */ /* 0x000eea0008000c00 */
[----:B------:R-:W2:Y:S01]  /*0060*/  LDC.64 R4, c[0x0][0x398] ;  /* 0x0000e600ff047b82 */ /* 0x000ea20000000a00 */
[----:B0-----:R-:W-:-:S04]  /*0070*/  IMAD.WIDE.U32 R2, R11, 0x4, R2 ;  /* 0x000000040b027825 */ /* 0x001fc800078e0002 */
[----:B--2---:R-:W-:Y:S02]  /*0080*/  IMAD.WIDE.U32 R4, R9, 0x4, R4 ;  /* 0x0000000409047825 */ /* 0x004fe400078e0004 */
[----:B-1----:R-:W2:Y:S04]  /*0090*/  LDG.E.CONSTANT R2, desc[UR4][R2.64] ;  /* 0x0000000402027981 */ /* 0x002ea8000c1e9900 */
[----:B------:R-:W2:Y:S01]  /*00a0*/  LDG.E.CONSTANT R5, desc[UR4][R4.64] ;  /* 0x0000000404057981 */ /* 0x000ea2000c1e9900 */
[----:B------:R-:W0:Y:S01]  /*00b0*/  LDC R8, c[0x0][0x370] ;  /* 0x0000dc00ff087b82 */ /* 0x000e220000000800 */
[----:B------:R-:W1:Y:S01]  /*00c0*/  LDCU UR6, c[0x0][0x360] ;  /* 0x00006c00ff0677ac */ /* 0x000e620008000800 */
[----:B------:R-:W1:Y:S01]  /*00d0*/  S2R R13, SR_TID.X ;  /* 0x00000000000d7919 */ /* 0x000e620000002100 */
[----:B------:R-:W2:Y:S02]  /*00e0*/  LDCU UR7, c[0x0][0x374] ;  /* 0x00006e80ff0777ac */ /* 0x000ea40008000800 */
[----:B--2---:R-:W-:-:S04]  /*00f0*/  IMAD R0, R2, UR7, R5 ;  /* 0x0000000702007c24 */ /* 0x004fc8000f8e0205 */
[----:B-1----:R-:W-:-:S05]  /*0100*/  IMAD R0, R0, UR6, R13 ;  /* 0x0000000600007c24 */ /* 0x002fca000f8e020d */
[----:B---3--:R-:W-:-:S04]  /*0110*/  IADD3 R6, P0, PT, R0, UR8, RZ ;  /* 0x0000000800067c10 */ /* 0x008fc8000ff1e0ff */
[----:B------:R-:W-:-:S06]  /*0120*/  LEA.HI.X.SX32 R7, R0, UR9, 0x1, P0 ;  /* 0x0000000900077c11 */ /* 0x000fcc00080f0eff */
[----:B------:R-:W2:Y:S01]  /*0130*/  LDG.E.U8 R7, desc[UR4][R6.64] ;  /* 0x0000000406077981 */ /* 0x000ea2000c1e1100 */
[----:B0-----:R-:W-:-:S04]  /*0140*/  IMAD R0, R9, R8, R11 ;  /* 0x0000000809007224 */ /* 0x001fc800078e020b */
[----:B------:R-:W-:-:S05]  /*0150*/  IMAD R0, R0, UR6, R13 ;  /* 0x0000000600007c24 */ /* 0x000fca000f8e020d */
[----:B------:R-:W-:-:S04]  /*0160*/  IADD3 R2, P0, PT, R0, UR10, RZ ;  /* 0x0000000a00027c10 */ /* 0x000fc8000ff1e0ff */
[----:B------:R-:W-:-:S05]  /*0170*/  LEA.HI.X.SX32 R3, R0, UR11, 0x1, P0 ;  /* 0x0000000b00037c11 */ /* 0x000fca00080f0eff */
[----:B--2---:R-:W-:Y:S01]  /*0180*/  STG.E.U8 desc[UR4][R2.64], R7 ;  /* 0x0000000702007986 */ /* 0x004fe2000c101104 */
[----:B------:R-:W-:Y:S05]  /*0190*/  EXIT ;  /* 0x000000000000794d */ /* 0x000fea0003800000 */
.L_x_1:
        /* <DEDUP_REMOVED lines=14> */
.L_x_6:


//--------------------- .text._Z13Dec_GenCatMapPhS_PKjS1_ --------------------------
	.section	.text._Z13Dec_GenCatMapPhS_PKjS1_,"ax",@progbits
	.align	128
        .global         _Z13Dec_GenCatMapPhS_PKjS1_
        .type           _Z13Dec_GenCatMapPhS_PKjS1_,@function
        .size           _Z13Dec_GenCatMapPhS_PKjS1_,(.L_x_7 - _Z13Dec_GenCatMapPhS_PKjS1_)
        .other          _Z13Dec_GenCatMapPhS_PKjS1_,@"STO_CUDA_ENTRY STV_DEFAULT"
_Z13Dec_GenCatMapPhS_PKjS1_:
.text._Z13Dec_GenCatMapPhS_PKjS1_:
[----:B------:R-:W-:Y:S01]  /*0000*/  LDC R1, c[0x0][0x37c] ;  /* 0x0000df00ff017b82 */ /* 0x000fe20000000800 */
[----:B------:R-:W0:Y:S07]  /*0010*/  S2R R0, SR_CTAID.Y ;  /* 0x0000000000007919 */ /* 0x000e2e0000002600 */
[----:B------:R-:W0:Y:S01]  /*0020*/  LDC.64 R4, c[0x0][0x390] ;  /* 0x0000e400ff047b82 */ /* 0x000e220000000a00 */
[----:B------:R-:W1:Y:S07]  /*0030*/  LDCU.64 UR4, c[0x0][0x358] ;  /* 0x00006b00ff0477ac */ /* 0x000e6e0008000a00 */
[----:B------:R-:W2:Y:S01]  /*0040*/  LDC R8, c[0x0][0x370] ;  /* 0x0000dc00ff087b82 */ /* 0x000ea20000000800 */
[----:B------:R-:W3:Y:S01]  /*0050*/  S2R R3, SR_CTAID.X ;  /* 0x0000000000037919 */ /* 0x000ee20000002500 */
[----:B------:R-:W4:Y:S01]  /*0060*/  LDCU.128 UR8, c[0x0][0x380] ;  /* 0x00007000ff0877ac */ /* 0x000f220008000c00 */
[----:B0-----:R-:W-:-:S06]  /*0070*/  IMAD.WIDE.U32 R4, R0, 0x4, R4 ;  /* 0x0000000400047825 */ /* 0x001fcc00078e0004 */
[----:B-1----:R-:W3:Y:S01]  /*0080*/  LDG.E.CONSTANT R4, desc[UR4][R4.64] ;  /* 0x0000000404047981 */ /* 0x002ee2000c1e9900 */
[----:B--2---:R-:W0:Y:S01]  /*0090*/  I2F.U32.RP R2, R8 ;  /* 0x0000000800027306 */ /* 0x004e220000209000 */
[----:B------:R-:W-:-:S07]  /*00a0*/  ISETP.NE.U32.AND P1, PT, R8, RZ, PT ;  /* 0x000000ff0800720c */ /* 0x000fce0003f25070 */
[----:B0-----:R-:W0:Y:S02]  /*00b0*/  MUFU.RCP R2, R2 ;  /* 0x0000000200027308 */ /* 0x001e240000001000 */
[----:B0-----:R-:W-:-:S06]  /*00c0*/  IADD3 R6, PT, PT, R2, 0xffffffe, RZ ;  /* 0x0ffffffe02067810 */ /* 0x001fcc0007ffe0ff */
[----:B------:R0:W1:Y:S02]  /*00d0*/  F2I.FTZ.U32.TRUNC.NTZ R7, R6 ;  /* 0x0000000600077305 */ /* 0x000064000021f000 */
[----:B0-----:R-:W-:Y:S02]  /*00e0*/  HFMA2 R6, -RZ, RZ, 0, 0 ;  /* 0x00000000ff067431 */ /* 0x001fe400000001ff */
[----:B-1----:R-:W-:-:S04]  /*00f0*/  IMAD.MOV R9, RZ, RZ, -R7 ;  /* 0x000000ffff097224 */ /* 0x002fc800078e0a07 */
[----:B------:R-:W-:-:S04]  /*0100*/  IMAD R9, R9, R8, RZ ;  /* 0x0000000809097224 */ /* 0x000fc800078e02ff */
[----:B------:R-:W-:-:S04]  /*0110*/  IMAD.HI.U32 R7, R7, R9, R6 ;  /* 0x0000000907077227 */ /* 0x000fc800078e0006 */
[----:B---3--:R-:W-:-:S04]  /*0120*/  IMAD.IADD R4, R4, 0x1, R3 ;  /* 0x0000000104047824 */ /* 0x008fc800078e0203 */
[----:B------:R-:W-:-:S05]  /*0130*/  IMAD.HI.U32 R7, R7, R4, RZ ;  /* 0x0000000407077227 */ /* 0x000fca00078e00ff */
[----:B------:R-:W-:-:S05]  /*0140*/  IADD3 R7, PT, PT, -R7, RZ, RZ ;  /* 0x000000ff07077210 */ /* 0x000fca0007ffe1ff */
[----:B------:R-:W-:Y:S02]  /*0150*/  IMAD R9, R8, R7, R4 ;  /* 0x0000000708097224 */ /* 0x000fe400078e0204 */
[----:B------:R-:W0:Y:S03]  /*0160*/  LDC.64 R4, c[0x0][0x398] ;  /* 0x0000e600ff047b82 */ /* 0x000e260000000a00 */
[----:B------:R-:W-:-:S13]  /*0170*/  ISETP.GE.U32.AND P0, PT, R9, R8, PT ;  /* 0x000000080900720c */ /* 0x000fda0003f06070 */
[----:B------:R-:W-:-:S05]  /*0180*/  @P0 IMAD.IADD R9, R9, 0x1, -R8 ;  /* 0x0000000109090824 */ /* 0x000fca00078e0a08 */
[----:B------:R-:W-:-:S13]  /*0190*/  ISETP.GE.U32.AND P0, PT, R9, R8, PT ;  /* 0x000000080900720c */ /* 0x000fda0003f06070 */
[-C--:B------:R-:W-:Y:S02]  /*01a0*/  @P0 IADD3 R9, PT, PT, R9, -R8.reuse, RZ ;  /* 0x8000000809090210 */ /* 0x080fe40007ffe0ff */
[----:B------:R-:W-:-:S05]  /*01b0*/  @!P1 LOP3.LUT R9, RZ, R8, RZ, 0x33, !PT ;  /* 0x00000008ff099212 */ /* 0x000fca00078e33ff */
[----:B0-----:R-:W-:-:S06]  /*01c0*/  IMAD.WIDE.U32 R4, R9, 0x4, R4 ;  /* 0x0000000409047825 */ /* 0x001fcc00078e0004 */
[----:B------:R-:W2:Y:S01]  /*01d0*/  LDG.E.CONSTANT R5, desc[UR4][R4.64] ;  /* 0x0000000404057981 */ /* 0x000ea2000c1e9900 */
[----:B------:R-:W0:Y:S01]  /*01e0*/  LDC R11, c[0x0][0x374] ;  /* 0x0000dd00ff0b7b82 */ /* 0x000e220000000800 */
[----:B------:R-:W1:Y:S01]  /*01f0*/  LDCU UR6, c[0x0][0x360] ;  /* 0x00006c00ff0677ac */ /* 0x000e620008000800 */
[----:B0-----:R-:W0:Y:S01]  /*0200*/  I2F.U32.RP R2, R11 ;  /* 0x0000000b00027306 */ /* 0x001e220000209000 */
[----:B------:R-:W-:-:S07]  /*0210*/  ISETP.NE.U32.AND P1, PT, R11, RZ, PT ;  /* 0x000000ff0b00720c */ /* 0x000fce0003f25070 */
[----:B0-----:R-:W0:Y:S02]  /*0220*/  MUFU.RCP R2, R2 ;  /* 0x0000000200027308 */ /* 0x001e240000001000 */
[----:B0-----:R-:W-:-:S06]  /*0230*/  VIADD R6, R2, 0xffffffe ;  /* 0x0ffffffe02067836 */ /* 0x001fcc0000000000 */
[----:B------:R0:W3:Y:S02]  /*0240*/  F2I.FTZ.U32.TRUNC.NTZ R7, R6 ;  /* 0x0000000600077305 */ /* 0x0000e4000021f000 */
[----:B0-----:R-:W-:Y:S01]  /*0250*/  IMAD.MOV.U32 R6, RZ, RZ, RZ ;  /* 0x000000ffff067224 */ /* 0x001fe200078e00ff */
[----:B---3--:R-:W-:-:S05]  /*0260*/  IADD3 R8, PT, PT, RZ, -R7, RZ ;  /* 0x80000007ff087210 */ /* 0x008fca0007ffe0ff */
[----:B------:R-:W-:-:S04]  /*0270*/  IMAD R13, R8, R11, RZ ;  /* 0x0000000b080d7224 */ /* 0x000fc800078e02ff */
[----:B------:R-:W-:Y:S02]  /*0280*/  IMAD.HI.U32 R8, R7, R13, R6 ;  /* 0x0000000d07087227 */ /* 0x000fe400078e0006 */
[----:B------:R-:W1:Y:S01]  /*0290*/  S2R R7, SR_TID.X ;  /* 0x0000000000077919 */ /* 0x000e620000002100 */
[----:B--2---:R-:W-:-:S05]  /*02a0*/  IADD3 R5, PT, PT, R5, R0, RZ ;  /* 0x0000000005057210 */ /* 0x004fca0007ffe0ff */
[----:B------:R-:W-:-:S04]  /*02b0*/  IMAD.HI.U32 R8, R8, R5, RZ ;  /* 0x0000000508087227 */ /* 0x000fc800078e00ff */
[----:B------:R-:W-:-:S04]  /*02c0*/  IMAD.MOV R8, RZ, RZ, -R8 ;  /* 0x000000ffff087224 */ /* 0x000fc800078e0a08 */
[----:B------:R-:W-:-:S05]  /*02d0*/  IMAD R2, R11, R8, R5 ;  /* 0x000000080b027224 */ /* 0x000fca00078e0205 */
[----:B------:R-:W-:-:S13]  /*02e0*/  ISETP.GE.U32.AND P0, PT, R2, R11, PT ;  /* 0x0000000b0200720c */ /* 0x000fda0003f06070 */
[----:B------:R-:W-:-:S04]  /*02f0*/  @P0 IADD3 R2, PT, PT, R2, -R11, RZ ;  /* 0x8000000b02020210 */ /* 0x000fc80007ffe0ff */
[----:B------:R-:W-:-:S13]  /*0300*/  ISETP.GE.U32.AND P0, PT, R2, R11, PT ;  /* 0x0000000b0200720c */ /* 0x000fda0003f06070 */
[-C--:B------:R-:W-:Y:S02]  /*0310*/  @P0 IADD3 R2, PT, PT, R2, -R11.reuse, RZ ;  /* 0x8000000b02020210 */ /* 0x080fe40007ffe0ff */
[----:B------:R-:W-:-:S05]  /*0320*/  @!P1 LOP3.LUT R2, RZ, R11, RZ, 0x33, !PT ;  /* 0x0000000bff029212 */ /* 0x000fca00078e33ff */
[----:B------:R-:W-:-:S04]  /*0330*/  IMAD R2, R9, R11, R2 ;  /* 0x0000000b09027224 */ /* 0x000fc800078e0202 */
[----:B-1----:R-:W-:-:S05]  /*0340*/  IMAD R2, R2, UR6, R7 ;  /* 0x0000000602027c24 */ /* 0x002fca000f8e0207 */
[----:B----4-:R-:W-:-:S04]  /*0350*/  IADD3 R4, P0, PT, R2, UR8, RZ ;  /* 0x0000000802047c10 */ /* 0x010fc8000ff1e0ff */
[----:B------:R-:W-:-:S06]  /*0360*/  LEA.HI.X.SX32 R5, R2, UR9, 0x1, P0 ;  /* 0x0000000902057c11 */ /* 0x000fcc00080f0eff */
[----:B------:R-:W2:Y:S01]  /*0370*/  LDG.E.U8 R5, desc[UR4][R4.64] ;  /* 0x0000000404057981 */ /* 0x000ea2000c1e1100 */
[----:B------:R-:W-:-:S04]  /*0380*/  IMAD R0, R3, R11, R0 ;  /* 0x0000000b03007224 */ /* 0x000fc800078e0200 */
[----:B------:R-:W-:-:S05]  /*0390*/  IMAD R0, R0, UR6, R7 ;  /* 0x0000000600007c24 */ /* 0x000fca000f8e0207 */
[----:B------:R-:W-:-:S04]  /*03a0*/  IADD3 R2, P0, PT, R0, UR10, RZ ;  /* 0x0000000a00027c10 */ /* 0x000fc8000ff1e0ff */
[----:B------:R-:W-:-:S05]  /*03b0*/  LEA.HI.X.SX32 R3, R0, UR11, 0x1, P0 ;  /* 0x0000000b00037c11 */ /* 0x000fca00080f0eff */
[----:B--2---:R-:W-:Y:S01]  /*03c0*/  STG.E.U8 desc[UR4][R2.64], R5 ;  /* 0x0000000502007986 */ /* 0x004fe2000c101104 */
[----:B------:R-:W-:Y:S05]  /*03d0*/  EXIT ;  /* 0x000000000000794d */ /* 0x000fea0003800000 */
.L_x_2:
        /* <DEDUP_REMOVED lines=10> */
.L_x_7:


//--------------------- .text._Z13Enc_GenCatMapPhS_PKjS1_ --------------------------
	.section	.text._Z13Enc_GenCatMapPhS_PKjS1_,"ax",@progbits
	.align	128
        .global         _Z13Enc_GenCatMapPhS_PKjS1_
        .type           _Z13Enc_GenCatMapPhS_PKjS1_,@function
        .size           _Z13Enc_GenCatMapPhS_PKjS1_,(.L_x_8 - _Z13Enc_GenCatMapPhS_PKjS1_)
        .other          _Z13Enc_GenCatMapPhS_PKjS1_,@"STO_CUDA_ENTRY STV_DEFAULT"
_Z13Enc_GenCatMapPhS_PKjS1_:
.text._Z13Enc_GenCatMapPhS_PKjS1_:
        /* <DEDUP_REMOVED lines=8> */
[----:B-1----:R-:W5:Y:S01]  /*0080*/  LDG.E.CONSTANT R2, desc[UR4][R2.64] ;  /* 0x0000000402027981 */ /* 0x002f62000c1e9900 */
        /* <DEDUP_REMOVED lines=8> */
[----:B------:R-:W-:Y:S01]  /*0110*/  IMAD.HI.U32 R5, R5, R7, R4 ;  /* 0x0000000705057227 */ /* 0x000fe200078e0004 */
[----:B------:R-:W0:Y:S01]  /*0120*/  S2R R15, SR_TID.X ;  /* 0x00000000000f7919 */ /* 0x000e220000002100 */
[----:B------:R-:W3:Y:S01]  /*0130*/  LDC R13, c[0x0][0x374] ;  /* 0x0000dd00ff0d7b82 */ /* 0x000ee20000000800 */
[----:B------:R-:W0:Y:S01]  /*0140*/  LDCU UR6, c[0x0][0x360] ;  /* 0x00006c00ff0677ac */ /* 0x000e220008000800 */
[----:B---3--:R-:W-:Y:S02]  /*0150*/  IMAD R4, R11, R13, R0 ;  /* 0x0000000d0b047224 */ /* 0x008fe400078e0200 */
[----:B-----5:R-:W-:-:S04]  /*0160*/  IMAD.IADD R2, R2, 0x1, R11 ;  /* 0x0000000102027824 */ /* 0x020fc800078e020b */
[----:B------:R-:W-:-:S05]  /*0170*/  IMAD.HI.U32 R5, R5, R2, RZ ;  /* 0x0000000205057227 */ /* 0x000fca00078e00ff */
[----:B------:R-:W-:-:S05]  /*0180*/  IADD3 R5, PT, PT, -R5, RZ, RZ ;  /* 0x000000ff05057210 */ /* 0x000fca0007ffe1ff */
[----:B------:R-:W-:Y:S02]  /*0190*/  IMAD R7, R8, R5, R2 ;  /* 0x0000000508077224 */ /* 0x000fe400078e0202 */
[----:B------:R-:W1:Y:S03]  /*01a0*/  LDC.64 R2, c[0x0][0x398] ;  /* 0x0000e600ff027b82 */ /* 0x000e660000000a00 */
[----:B------:R-:W-:-:S13]  /*01b0*/  ISETP.GE.U32.AND P0, PT, R7, R8, PT ;  /* 0x000000080700720c */ /* 0x000fda0003f06070 */
[----:B------:R-:W-:-:S05]  /*01c0*/  @P0 IMAD.IADD R7, R7, 0x1, -R8 ;  /* 0x0000000107070824 */ /* 0x000fca00078e0a08 */
[----:B------:R-:W-:-:S13]  /*01d0*/  ISETP.GE.U32.AND P0, PT, R7, R8, PT ;  /* 0x000000080700720c */ /* 0x000fda0003f06070 */
[-C--:B------:R-:W-:Y:S02]  /*01e0*/  @P0 IADD3 R7, PT, PT, R7, -R8.reuse, RZ ;  /* 0x8000000807070210 */ /* 0x080fe40007ffe0ff */
[----:B------:R-:W-:-:S05]  /*01f0*/  @!P1 LOP3.LUT R7, RZ, R8, RZ, 0x33, !PT ;  /* 0x00000008ff079212 */ /* 0x000fca00078e33ff */
[----:B-1----:R-:W-:-:S05]  /*0200*/  IMAD.WIDE.U32 R2, R7, 0x4, R2 ;  /* 0x0000000407027825 */ /* 0x002fca00078e0002 */
[----:B------:R1:W2:Y:S01]  /*0210*/  LDG.E.CONSTANT R9, desc[UR4][R2.64] ;  /* 0x0000000402097981 */ /* 0x0002a2000c1e9900 */
[----:B0-----:R-:W-:-:S05]  /*0220*/  IMAD R5, R4, UR6, R15 ;  /* 0x0000000604057c24 */ /* 0x001fca000f8e020f */
[----:B----4-:R-:W-:-:S04]  /*0230*/  IADD3 R4, P0, PT, R5, UR8, RZ ;  /* 0x0000000805047c10 */ /* 0x010fc8000ff1e0ff */
[----:B------:R-:W-:-:S06]  /*0240*/  LEA.HI.X.SX32 R5, R5, UR9, 0x1, P0 ;  /* 0x0000000905057c11 */ /* 0x000fcc00080f0eff */
[----:B------:R-:W3:Y:S01]  /*0250*/  LDG.E.U8 R5, desc[UR4][R4.64] ;  /* 0x0000000404057981 */ /* 0x000ee2000c1e1100 */
[----:B------:R-:W0:Y:S01]  /*0260*/  I2F.U32.RP R6, R13 ;  /* 0x0000000d00067306 */ /* 0x000e220000209000 */
[----:B------:R-:W-:-:S07]  /*0270*/  ISETP.NE.U32.AND P1, PT, R13, RZ, PT ;  /* 0x000000ff0d00720c */ /* 0x000fce0003f25070 */
[----:B0-----:R-:W1:Y:S02]  /*0280*/  MUFU.RCP R6, R6 ;  /* 0x0000000600067308 */ /* 0x001e640000001000 */
[----:B-1----:R-:W-:-:S06]  /*0290*/  VIADD R2, R6, 0xffffffe ;  /* 0x0ffffffe06027836 */ /* 0x002fcc0000000000 */
[----:B------:R0:W1:Y:S02]  /*02a0*/  F2I.FTZ.U32.TRUNC.NTZ R3, R2 ;  /* 0x0000000200037305 */ /* 0x000064000021f000 */
[----:B0-----:R-:W-:Y:S01]  /*02b0*/  IMAD.MOV.U32 R2, RZ, RZ, RZ ;  /* 0x000000ffff027224 */ /* 0x001fe200078e00ff */
[----:B-1----:R-:W-:-:S05]  /*02c0*/  IADD3 R8, PT, PT, RZ, -R3, RZ ;  /* 0x80000003ff087210 */ /* 0x002fca0007ffe0ff */
[----:B------:R-:W-:-:S04]  /*02d0*/  IMAD R11, R8, R13, RZ ;  /* 0x0000000d080b7224 */ /* 0x000fc800078e02ff */
[----:B------:R-:W-:Y:S01]  /*02e0*/  IMAD.HI.U32 R8, R3, R11, R2 ;  /* 0x0000000b03087227 */ /* 0x000fe200078e0002 */
        /* <DEDUP_REMOVED lines=10> */
[----:B------:R-:W-:-:S05]  /*0390*/  IMAD R0, R0, UR6, R15 ;  /* 0x0000000600007c24 */ /* 0x000fca000f8e020f */
[----:B------:R-:W-:-:S04]  /*03a0*/  IADD3 R2, P0, PT, R0, UR10, RZ ;  /* 0x0000000a00027c10 */ /* 0x000fc8000ff1e0ff */
[----:B------:R-:W-:-:S05]  /*03b0*/  LEA.HI.X.SX32 R3, R0, UR11, 0x1, P0 ;  /* 0x0000000b00037c11 */ /* 0x000fca00080f0eff */
[----:B---3--:R-:W-:Y:S01]  /*03c0*/  STG.E.U8 desc[UR4][R2.64], R5 ;  /* 0x0000000502007986 */ /* 0x008fe2000c101104 */
[----:B------:R-:W-:Y:S05]  /*03d0*/  EXIT ;  /* 0x000000000000794d */ /* 0x000fea0003800000 */
.L_x_3:
        /* <DEDUP_REMOVED lines=10> */
.L_x_8:


//--------------------- .text._Z6WarmUpv          --------------------------
	.section	.text._Z6WarmUpv,"ax",@progbits
	.align	128
        .global         _Z6WarmUpv
        .type           _Z6WarmUpv,@function
        .size           _Z6WarmUpv,(.L_x_9 - _Z6WarmUpv)
        .other          _Z6WarmUpv,@"STO_CUDA_ENTRY STV_DEFAULT"
_Z6WarmUpv:
.text._Z6WarmUpv:
[----:B------:R-:W-:Y:S01]  /*0000*/  LDC R1, c[0x0][0x37c] ;  /* 0x0000df00ff017b82 */ /* 0x000fe20000000800 */
[----:B------:R-:W-:Y:S05]  /*0010*/  EXIT ;  /* 0x000000000000794d */ /* 0x000fea0003800000 */
.L_x_4:
        /* <DEDUP_REMOVED lines=14> */
.L_x_9:


//--------------------- .nv.shared.reserved.0     --------------------------
	.section	.nv.shared.reserved.0,"aw",@nobits
	.weak		__nv_reservedSMEM_offset_0_alias
	.size		__nv_reservedSMEM_offset_0_alias, 0, 64
	.other		__nv_reservedSMEM_offset_0_alias,@"STO_CUDA_RESERVED_SHARED STV_DEFAULT"
__nv_reservedSMEM_offset_0_alias:
	.zero		0
	.zero		64


//--------------------- .nv.constant0._Z13decRowColSwapPhS_PKjS1_ --------------------------
	.section	.nv.constant0._Z13decRowColSwapPhS_PKjS1_,"a",@progbits
	.sectionflags	@""
	.align	4
.nv.constant0._Z13decRowColSwapPhS_PKjS1_:
	.zero		928


//--------------------- .nv.constant0._Z13encRowColSwapPhS_PKjS1_ --------------------------
	.section	.nv.constant0._Z13encRowColSwapPhS_PKjS1_,"a",@progbits
	.sectionflags	@""
	.align	4
.nv.constant0._Z13encRowColSwapPhS_PKjS1_:
	.zero		928


//--------------------- .nv.constant0._Z13Dec_GenCatMapPhS_PKjS1_ --------------------------
	.section	.nv.constant0._Z13Dec_GenCatMapPhS_PKjS1_,"a",@progbits
	.sectionflags	@""
	.align	4
.nv.constant0._Z13Dec_GenCatMapPhS_PKjS1_:
	.zero		928


//--------------------- .nv.constant0._Z13Enc_GenCatMapPhS_PKjS1_ --------------------------
	.section	.nv.constant0._Z13Enc_GenCatMapPhS_PKjS1_,"a",@progbits
	.sectionflags	@""
	.align	4
.nv.constant0._Z13Enc_GenCatMapPhS_PKjS1_:
	.zero		928


//--------------------- .nv.constant0._Z6WarmUpv  --------------------------
	.section	.nv.constant0._Z6WarmUpv,"a",@progbits
	.sectionflags	@""
	.align	4
.nv.constant0._Z6WarmUpv:
	.zero		896


//--------------------- SYMBOLS --------------------------

	.type		.nv.reservedSmem.offset0,@object
	.size		.nv.reservedSmem.offset0,0x4
